//
// Generated by NVIDIA NVVM Compiler
//
// Compiler Build ID: CL-36424714
// Cuda compilation tools, release 13.0, V13.0.88
// Based on NVVM 20.0.0
//

.version 9.0
.target sm_100
.address_size 64

	// .globl	_Z4lifePKbPb

.visible .entry _Z4lifePKbPb(
	.param .u64 .ptr .align 1 _Z4lifePKbPb_param_0,
	.param .u64 .ptr .align 1 _Z4lifePKbPb_param_1
)
{
	.reg .pred 	%p<17>;
	.reg .b16 	%rs<3>;
	.reg .b32 	%r<65>;
	.reg .b64 	%rd<24>;

	ld.param.u64 	%rd3, [_Z4lifePKbPb_param_0];
	ld.param.u64 	%rd2, [_Z4lifePKbPb_param_1];
	cvta.to.global.u64 	%rd1, %rd3;
	mov.u32 	%r26, %ctaid.x;
	shl.b32 	%r27, %r26, 5;
	mov.u32 	%r28, %tid.x;
	add.s32 	%r1, %r27, %r28;
	mov.u32 	%r29, %ctaid.y;
	shl.b32 	%r30, %r29, 5;
	mov.u32 	%r31, %tid.y;
	add.s32 	%r32, %r30, %r31;
	add.s32 	%r3, %r32, -1;
	shl.b32 	%r4, %r3, 11;
	add.s32 	%r5, %r1, -1;
	max.u32 	%r33, %r5, %r3;
	setp.gt.u32 	%p1, %r33, 2047;
	mov.b32 	%r58, 0;
	@%p1 bra 	$L__BB0_2;
	add.s32 	%r34, %r4, %r5;
	cvt.u64.u32 	%rd4, %r34;
	add.s64 	%rd5, %rd1, %rd4;
	ld.global.s8 	%r58, [%rd5];
$L__BB0_2:
	max.u32 	%r35, %r1, %r3;
	setp.gt.u32 	%p2, %r35, 2047;
	@%p2 bra 	$L__BB0_4;
	add.s32 	%r36, %r4, %r1;
	cvt.u64.u32 	%rd6, %r36;
	add.s64 	%rd7, %rd1, %rd6;
	ld.global.s8 	%r37, [%rd7];
	add.s32 	%r58, %r58, %r37;
$L__BB0_4:
	add.s32 	%r10, %r1, 1;
	max.u32 	%r38, %r10, %r3;
	setp.gt.u32 	%p3, %r38, 2047;
	@%p3 bra 	$L__BB0_6;
	add.s32 	%r39, %r4, %r10;
	cvt.u64.u32 	%rd8, %r39;
	add.s64 	%rd9, %rd1, %rd8;
	ld.global.s8 	%r40, [%rd9];
	add.s32 	%r58, %r58, %r40;
$L__BB0_6:
	shl.b32 	%r13, %r32, 11;
	max.u32 	%r41, %r5, %r32;
	setp.gt.u32 	%p4, %r41, 2047;
	@%p4 bra 	$L__BB0_8;
	add.s32 	%r42, %r13, %r5;
	cvt.u64.u32 	%rd10, %r42;
	add.s64 	%rd11, %rd1, %rd10;
	ld.global.s8 	%r43, [%rd11];
	add.s32 	%r58, %r58, %r43;
$L__BB0_8:
	max.u32 	%r44, %r10, %r32;
	setp.gt.u32 	%p5, %r44, 2047;
	@%p5 bra 	$L__BB0_10;
	add.s32 	%r45, %r13, %r10;
	cvt.u64.u32 	%rd12, %r45;
	add.s64 	%rd13, %rd1, %rd12;
	ld.global.s8 	%r46, [%rd13];
	add.s32 	%r58, %r58, %r46;
$L__BB0_10:
	setp.gt.u32 	%p6, %r5, 2047;
	setp.gt.u32 	%p7, %r32, 2046;
	add.s32 	%r18, %r13, 2048;
	or.pred  	%p8, %p6, %p7;
	@%p8 bra 	$L__BB0_12;
	add.s32 	%r47, %r18, %r5;
	cvt.u64.u32 	%rd14, %r47;
	add.s64 	%rd15, %rd1, %rd14;
	ld.global.s8 	%r48, [%rd15];
	add.s32 	%r58, %r58, %r48;
$L__BB0_12:
	setp.gt.u32 	%p9, %r32, 2046;
	setp.gt.u32 	%p10, %r1, 2047;
	or.pred  	%p11, %p10, %p9;
	@%p11 bra 	$L__BB0_14;
	add.s32 	%r49, %r18, %r1;
	cvt.u64.u32 	%rd16, %r49;
	add.s64 	%rd17, %rd1, %rd16;
	ld.global.s8 	%r50, [%rd17];
	add.s32 	%r58, %r58, %r50;
$L__BB0_14:
	setp.gt.u32 	%p12, %r32, 2046;
	setp.gt.u32 	%p13, %r10, 2047;
	or.pred  	%p14, %p13, %p12;
	@%p14 bra 	$L__BB0_16;
	add.s32 	%r51, %r18, %r10;
	cvt.u64.u32 	%rd18, %r51;
	add.s64 	%rd19, %rd1, %rd18;
	ld.global.s8 	%r52, [%rd19];
	add.s32 	%r58, %r58, %r52;
$L__BB0_16:
	add.s32 	%r53, %r13, %r1;
	cvt.u64.u32 	%rd20, %r53;
	add.s64 	%rd21, %rd1, %rd20;
	ld.global.u8 	%rs1, [%rd21];
	setp.eq.s16 	%p15, %rs1, 0;
	and.b32  	%r54, %r58, -2;
	selp.b32 	%r55, %r58, %r54, %p15;
	selp.b32 	%r56, 3, 2, %p15;
	cvta.to.global.u64 	%rd22, %rd2;
	setp.eq.s32 	%p16, %r55, %r56;
	selp.u16 	%rs2, 1, 0, %p16;
	add.s64 	%rd23, %rd22, %rd20;
	st.global.u8 	[%rd23], %rs2;
	ret;

}


// ===== COMPILED SASS (sm_100) =====

	.target	sm_100

	.elftype	@"ET_EXEC"


//--------------------- .note.nv.tkinfo           --------------------------
	.section	.note.nv.tkinfo,"",@"SHT_NOTE"
	.sectionflags	@"SHF_NOTE_NV_TKINFO"
	.tkinfo
        /*0018*/ 	.word	0x00000002
        /*0030*/ 	.string	""
        /*0030*/ 	.string	"ptxas"
        /*0030*/ 	.string	"Cuda compilation tools, release 13.0, V13.0.88"
        /*0030*/ 	.string	"Build cuda_13.0.r13.0/compiler.36424714_0"
        /*0030*/ 	.string	"-arch sm_100 -m 64 "



//--------------------- .note.nv.cuinfo           --------------------------
	.section	.note.nv.cuinfo,"",@"SHT_NOTE"
	.sectionflags	@"SHF_NOTE_NV_CUINFO"
        /*0018*/ 	.short	0x0002
        /*001a*/ 	.short	0x0064
        /*001c*/ 	.short	0x0082
	.zero		2


//--------------------- .nv.info                  --------------------------
	.section	.nv.info,"",@"SHT_CUDA_INFO"
	.align	4


	//----- nvinfo : EIATTR_REGCOUNT
	.align		4
        /*0000*/ 	.byte	0x04, 0x2f
        /*0002*/ 	.short	(.L_1 - .L_0)
	.align		4
.L_0:
        /*0004*/ 	.word	index@(_Z4lifePKbPb)
        /*0008*/ 	.word	0x00000018


	//----- nvinfo : EIATTR_FRAME_SIZE
	.align		4
.L_1:
        /*000c*/ 	.byte	0x04, 0x11
        /*000e*/ 	.short	(.L_3 - .L_2)
	.align		4
.L_2:
        /*0010*/ 	.word	index@(_Z4lifePKbPb)
        /*0014*/ 	.word	0x00000000


	//----- nvinfo : EIATTR_MIN_STACK_SIZE
	.align		4
.L_3:
        /*0018*/ 	.byte	0x04, 0x12
        /*001a*/ 	.short	(.L_5 - .L_4)
	.align		4
.L_4:
        /*001c*/ 	.word	index@(_Z4lifePKbPb)
        /*0020*/ 	.word	0x00000000
.L_5:


//--------------------- .nv.compat                --------------------------
	.section	.nv.compat,"",@"SHT_CUDA_COMPAT_INFO"
	.align	4
        /*0000*/ 	.byte	0x02, 0x09, 0x00, 0x00, 0x02, 0x02, 0x01, 0x00, 0x02, 0x05, 0x05, 0x00, 0x03, 0x07, 0x01, 0x01
        /*0010*/ 	.byte	0x02, 0x03, 0x00, 0x00, 0x02, 0x06, 0x01, 0x00, 0x04, 0x0b, 0x08, 0x00, 0x09, 0x00, 0x00, 0x00
        /*0020*/ 	.byte	0x00, 0x00, 0x00, 0x00


//--------------------- .nv.info._Z4lifePKbPb     --------------------------
	.section	.nv.info._Z4lifePKbPb,"",@"SHT_CUDA_INFO"
	.sectionflags	@""
	.align	4


	//----- nvinfo : EIATTR_CUDA_API_VERSION
	.align		4
        /*0000*/ 	.byte	0x04, 0x37
        /*0002*/ 	.short	(.L_7 - .L_6)
.L_6:
        /*0004*/ 	.word	0x00000082


	//----- nvinfo : EIATTR_KPARAM_INFO
	.align		4
.L_7:
        /*0008*/ 	.byte	0x04, 0x17
        /*000a*/ 	.short	(.L_9 - .L_8)
.L_8:
        /*000c*/ 	.word	0x00000000
        /*0010*/ 	.short	0x0001
        /*0012*/ 	.short	0x0008
        /*0014*/ 	.byte	0x00, 0xf5, 0x21, 0x00


	//----- nvinfo : EIATTR_KPARAM_INFO
	.align		4
.L_9:
        /*0018*/ 	.byte	0x04, 0x17
        /*001a*/ 	.short	(.L_11 - .L_10)
.L_10:
        /*001c*/ 	.word	0x00000000
        /*0020*/ 	.short	0x0000
        /*0022*/ 	.short	0x0000
        /*0024*/ 	.byte	0x00, 0xf5, 0x21, 0x00


	//----- nvinfo : EIATTR_SPARSE_MMA_MASK
	.align		4
.L_11:
        /*0028*/ 	.byte	0x03, 0x50
        /*002a*/ 	.short	0x0000


	//----- nvinfo : EIATTR_MAXREG_COUNT
	.align		4
        /*002c*/ 	.byte	0x03, 0x1b
        /*002e*/ 	.short	0x00ff


	//----- nvinfo : EIATTR_MERCURY_ISA_VERSION
	.align		4
        /*0030*/ 	.byte	0x03, 0x5f
        /*0032*/ 	.short	0x0101


	//----- nvinfo : EIATTR_VRC_CTA_INIT_COUNT
	.align		4
        /*0034*/ 	.byte	0x02, 0x4a
	.zero		1
	.zero		1


	//----- nvinfo : EIATTR_EXIT_INSTR_OFFSETS
	.align		4
        /*0038*/ 	.byte	0x04, 0x1c
        /*003a*/ 	.short	(.L_13 - .L_12)


	//   ....[0]....
.L_12:
        /*003c*/ 	.word	0x000005b0


	//----- nvinfo : EIATTR_CBANK_PARAM_SIZE
	.align		4
.L_13:
        /*0040*/ 	.byte	0x03, 0x19
        /*0042*/ 	.short	0x0010


	//----- nvinfo : EIATTR_PARAM_CBANK
	.align		4
        /*0044*/ 	.byte	0x04, 0x0a
        /*0046*/ 	.short	(.L_15 - .L_14)
	.align		4
.L_14:
        /*0048*/ 	.word	index@(.nv.constant0._Z4lifePKbPb)
        /*004c*/ 	.short	0x0380
        /*004e*/ 	.short	0x0010


	//----- nvinfo : EIATTR_SW_WAR
	.align		4
.L_15:
        /*0050*/ 	.byte	0x04, 0x36
        /*0052*/ 	.short	(.L_17 - .L_16)
.L_16:
        /*0054*/ 	.word	0x00000008
.L_17:


//--------------------- .nv.callgraph             --------------------------
	.section	.nv.callgraph,"",@"SHT_CUDA_CALLGRAPH"
	.align	4
	.sectionentsize	8
	.align		4
        /*0000*/ 	.word	0x00000000
	.align		4
        /*0004*/ 	.word	0xffffffff
	.align		4
        /*0008*/ 	.word	0x00000000
	.align		4
        /*000c*/ 	.word	0xfffffffe
	.align		4
        /*0010*/ 	.word	0x00000000
	.align		4
        /*0014*/ 	.word	0xfffffffd
	.align		4
        /*0018*/ 	.word	0x00000000
	.align		4
        /*001c*/ 	.word	0xfffffffc


//--------------------- .text._Z4lifePKbPb        --------------------------
	.section	.text._Z4lifePKbPb,"ax",@progbits
	.align	128
        .global         _Z4lifePKbPb
        .type           _Z4lifePKbPb,@function
        .size           _Z4lifePKbPb,(.L_x_1 - _Z4lifePKbPb)
        .other          _Z4lifePKbPb,@"STO_CUDA_ENTRY STV_DEFAULT"
_Z4lifePKbPb:
.text._Z4lifePKbPb:
[----:B------:R-:W-:Y:S01]  /*0000*/  LDC R1, c[0x0][0x37c] ;  /* 0x0000df00ff017b82 */ /* 0x000fe20000000800 */
[----:B------:R-:W0:Y:S01]  /*0010*/  S2R R11, SR_CTAID.X ;  /* 0x00000000000b7919 */ /* 0x000e220000002500 */
[----:B------:R-:W1:Y:S01]  /*0020*/  LDCU.64 UR4, c[0x0][0x358] ;  /* 0x00006b00ff0477ac */ /* 0x000e620008000a00 */
[----:B------:R-:W2:Y:S01]  /*0030*/  S2R R10, SR_CTAID.Y ;  /* 0x00000000000a7919 */ /* 0x000ea20000002600 */
[----:B------:R-:W3:Y:S01]  /*0040*/  LDCU.128 UR8, c[0x0][0x380] ;  /* 0x00007000ff0877ac */ /* 0x000ee20008000c00 */
[----:B------:R-:W2:Y:S01]  /*0050*/  S2R R3, SR_TID.Y ;  /* 0x0000000000037919 */ /* 0x000ea20000002200 */
[----:B------:R-:W0:Y:S01]  /*0060*/  S2R R0, SR_TID.X ;  /* 0x0000000000007919 */ /* 0x000e220000002100 */
[----:B--2---:R-:W-:Y:S02]  /*0070*/  IMAD R10, R10, 0x20, R3 ;  /* 0x000000200a0a7824 */ /* 0x004fe400078e0203 */
[----:B0-----:R-:W-:-:S03]  /*0080*/  IMAD R11, R11, 0x20, R0 ;  /* 0x000000200b0b7824 */ /* 0x001fc600078e0200 */
[C---:B------:R-:W-:Y:S01]  /*0090*/  ISETP.GT.U32.AND P1, PT, R10.reuse, 0x7fe, PT ;  /* 0x000007fe0a00780c */ /* 0x040fe20003f24070 */
[----:B------:R-:W-:Y:S02]  /*00a0*/  VIADD R14, R10, 0xffffffff ;  /* 0xffffffff0a0e7836 */ /* 0x000fe40000000000 */
[C---:B------:R-:W-:Y:S02]  /*00b0*/  VIADD R17, R11.reuse, 0xffffffff ;  /* 0xffffffff0b117836 */ /* 0x040fe40000000000 */
[----:B------:R-:W-:-:S03]  /*00c0*/  VIADD R15, R11, 0x1 ;  /* 0x000000010b0f7836 */ /* 0x000fc60000000000 */
[C---:B------:R-:W-:Y:S02]  /*00d0*/  VIMNMX.U32 R0, PT, PT, R14.reuse, R17, !PT ;  /* 0x000000110e007248 */ /* 0x040fe40007fe0000 */
[----:B------:R-:W-:Y:S02]  /*00e0*/  VIMNMX.U32 R2, PT, PT, R14, R15, !PT ;  /* 0x0000000f0e027248 */ /* 0x000fe40007fe0000 */
[----:B------:R-:W-:Y:S02]  /*00f0*/  ISETP.GT.U32.AND P0, PT, R0, 0x7ff, PT ;  /* 0x000007ff0000780c */ /* 0x000fe40003f04070 */
[----:B------:R-:W-:Y:S02]  /*0100*/  VIMNMX.U32 R0, PT, PT, R11, R14, !PT ;  /* 0x0000000e0b007248 */ /* 0x000fe40007fe0000 */
[----:B------:R-:W-:Y:S02]  /*0110*/  ISETP.GT.U32.AND P5, PT, R2, 0x7ff, PT ;  /* 0x000007ff0200780c */ /* 0x000fe40003fa4070 */
[----:B------:R-:W-:-:S02]  /*0120*/  ISETP.GT.U32.AND P6, PT, R0, 0x7ff, PT ;  /* 0x000007ff0000780c */ /* 0x000fc40003fc4070 */
[----:B------:R-:W-:-:S04]  /*0130*/  VIMNMX.U32 R0, PT, PT, R10, R17, !PT ;  /* 0x000000110a007248 */ /* 0x000fc80007fe0000 */
[----:B------:R-:W-:Y:S01]  /*0140*/  ISETP.GT.U32.AND P4, PT, R0, 0x7ff, PT ;  /* 0x000007ff0000780c */ /* 0x000fe20003f84070 */
[----:B------:R-:W0:Y:S01]  /*0150*/  @!P0 LDC.64 R4, c[0x0][0x380] ;  /* 0x0000e000ff048b82 */ /* 0x000e220000000a00 */
[----:B------:R-:W-:Y:S01]  /*0160*/  @!P0 IMAD R19, R14, 0x800, R17 ;  /* 0x000008000e138824 */ /* 0x000fe200078e0211 */
[----:B------:R-:W-:-:S04]  /*0170*/  VIMNMX.U32 R0, PT, PT, R10, R15, !PT ;  /* 0x0000000f0a007248 */ /* 0x000fc80007fe0000 */
[----:B------:R-:W-:Y:S01]  /*0180*/  ISETP.GT.U32.AND P3, PT, R0, 0x7ff, PT ;  /* 0x000007ff0000780c */ /* 0x000fe20003f64070 */
[----:B------:R-:W-:Y:S01]  /*0190*/  IMAD.MOV.U32 R0, RZ, RZ, RZ ;  /* 0x000000ffff007224 */ /* 0x000fe200078e00ff */
[----:B------:R-:W2:Y:S01]  /*01a0*/  @!P6 LDC.64 R2, c[0x0][0x380] ;  /* 0x0000e000ff02eb82 */ /* 0x000ea20000000a00 */
[----:B------:R-:W-:-:S07]  /*01b0*/  @!P6 IMAD R21, R14, 0x800, R11 ;  /* 0x000008000e15e824 */ /* 0x000fce00078e020b */
[----:B------:R-:W4:Y:S01]  /*01c0*/  @!P4 LDC.64 R6, c[0x0][0x380] ;  /* 0x0000e000ff06cb82 */ /* 0x000f220000000a00 */
[----:B0-----:R-:W-:-:S07]  /*01d0*/  @!P0 IADD3 R18, P2, PT, R19, R4, RZ ;  /* 0x0000000413128210 */ /* 0x001fce0007f5e0ff */
[----:B------:R-:W0:Y:S01]  /*01e0*/  @!P3 LDC.64 R12, c[0x0][0x380] ;  /* 0x0000e000ff0cbb82 */ /* 0x000e220000000a00 */
[----:B------:R-:W-:Y:S01]  /*01f0*/  @!P0 IMAD.X R19, RZ, RZ, R5, P2 ;  /* 0x000000ffff138224 */ /* 0x000fe200010e0605 */
[----:B------:R-:W-:-:S06]  /*0200*/  ISETP.GT.U32.OR P2, PT, R17, 0x7ff, P1 ;  /* 0x000007ff1100780c */ /* 0x000fcc0000f44470 */
[----:B------:R-:W5:Y:S01]  /*0210*/  @!P5 LDC.64 R4, c[0x0][0x380] ;  /* 0x0000e000ff04db82 */ /* 0x000f620000000a00 */
[----:B-1----:R1:W3:Y:S01]  /*0220*/  @!P0 LDG.E.S8 R0, desc[UR4][R18.64] ;  /* 0x0000000412008981 */ /* 0x0022e2000c1e1300 */
[----:B--2---:R-:W-:Y:S01]  /*0230*/  @!P6 IADD3 R2, P0, PT, R21, R2, RZ ;  /* 0x000000021502e210 */ /* 0x004fe20007f1e0ff */
[----:B------:R-:W-:-:S05]  /*0240*/  @!P5 IMAD R21, R14, 0x800, R15 ;  /* 0x000008000e15d824 */ /* 0x000fca00078e020f */
[----:B------:R-:W2:Y:S01]  /*0250*/  @!P2 LDC.64 R8, c[0x0][0x380] ;  /* 0x0000e000ff08ab82 */ /* 0x000ea20000000a00 */
[----:B------:R-:W-:Y:S01]  /*0260*/  @!P6 IMAD.X R3, RZ, RZ, R3, P0 ;  /* 0x000000ffff03e224 */ /* 0x000fe200000e0603 */
[C---:B------:R-:W-:Y:S02]  /*0270*/  LEA R14, R10.reuse, 0x800, 0xb ;  /* 0x000008000a0e7811 */ /* 0x040fe400078e58ff */
[----:B-----5:R-:W-:Y:S01]  /*0280*/  @!P5 IADD3 R4, P0, PT, R21, R4, RZ ;  /* 0x000000041504d210 */ /* 0x020fe20007f1e0ff */
[----:B------:R-:W-:-:S04]  /*0290*/  @!P4 IMAD R21, R10, 0x800, R17 ;  /* 0x000008000a15c824 */ /* 0x000fc800078e0211 */
[----:B------:R-:W-:Y:S01]  /*02a0*/  @!P5 IMAD.X R5, RZ, RZ, R5, P0 ;  /* 0x000000ffff05d224 */ /* 0x000fe200000e0605 */
[----:B----4-:R-:W-:Y:S01]  /*02b0*/  @!P4 IADD3 R6, P0, PT, R21, R6, RZ ;  /* 0x000000061506c210 */ /* 0x010fe20007f1e0ff */
[C---:B------:R-:W-:Y:S02]  /*02c0*/  @!P3 IMAD R21, R10.reuse, 0x800, R15 ;  /* 0x000008000a15b824 */ /* 0x040fe400078e020f */
[----:B------:R-:W-:Y:S02]  /*02d0*/  @!P2 IMAD.IADD R17, R17, 0x1, R14 ;  /* 0x000000011111a824 */ /* 0x000fe400078e020e */
[----:B------:R-:W-:Y:S01]  /*02e0*/  @!P4 IMAD.X R7, RZ, RZ, R7, P0 ;  /* 0x000000ffff07c224 */ /* 0x000fe200000e0607 */
[----:B0-----:R-:W-:Y:S01]  /*02f0*/  @!P3 IADD3 R12, P0, PT, R21, R12, RZ ;  /* 0x0000000c150cb210 */ /* 0x001fe20007f1e0ff */
[----:B-1----:R-:W-:Y:S01]  /*0300*/  IMAD R19, R10, 0x800, R11 ;  /* 0x000008000a137824 */ /* 0x002fe200078e020b */
[----:B------:R-:W-:Y:S01]  /*0310*/  P2R R18, PR, RZ, 0x40 ;  /* 0x00000040ff127803 */ /* 0x000fe20000000000 */
[----:B------:R-:W4:Y:S02]  /*0320*/  @!P5 LDG.E.S8 R5, desc[UR4][R4.64] ;  /* 0x000000040405d981 */ /* 0x000f24000c1e1300 */
[----:B------:R-:W-:Y:S01]  /*0330*/  @!P3 IMAD.X R13, RZ, RZ, R13, P0 ;  /* 0x000000ffff0db224 */ /* 0x000fe200000e060d */
[----:B--2---:R-:W-:Y:S01]  /*0340*/  @!P2 IADD3 R8, P0, PT, R17, R8, RZ ;  /* 0x000000081108a210 */ /* 0x004fe20007f1e0ff */
[----:B------:R-:W2:Y:S03]  /*0350*/  @!P4 LDG.E.S8 R7, desc[UR4][R6.64] ;  /* 0x000000040607c981 */ /* 0x000ea6000c1e1300 */
[----:B------:R-:W-:Y:S01]  /*0360*/  @!P2 IADD3.X R9, PT, PT, RZ, R9, RZ, P0, !PT ;  /* 0x00000009ff09a210 */ /* 0x000fe200007fe4ff */
[----:B------:R-:W5:Y:S01]  /*0370*/  @!P3 LDG.E.S8 R13, desc[UR4][R12.64] ;  /* 0x000000040c0db981 */ /* 0x000f62000c1e1300 */
[----:B------:R-:W-:-:S04]  /*0380*/  ISETP.GT.U32.OR P0, PT, R11, 0x7ff, P1 ;  /* 0x000007ff0b00780c */ /* 0x000fc80000f04470 */
[----:B------:R-:W5:Y:S09]  /*0390*/  @!P2 LDG.E.S8 R9, desc[UR4][R8.64] ;  /* 0x000000040809a981 */ /* 0x000f72000c1e1300 */
[----:B------:R-:W0:Y:S01]  /*03a0*/  @!P0 LDC.64 R20, c[0x0][0x380] ;  /* 0x0000e000ff148b82 */ /* 0x000e220000000a00 */
[----:B------:R-:W-:Y:S01]  /*03b0*/  ISETP.GT.U32.OR P1, PT, R15, 0x7ff, P1 ;  /* 0x000007ff0f00780c */ /* 0x000fe20000f24470 */
[----:B------:R-:W-:-:S05]  /*03c0*/  @!P0 IMAD.IADD R17, R11, 0x1, R14 ;  /* 0x000000010b118824 */ /* 0x000fca00078e020e */
[----:B0-----:R-:W-:-:S05]  /*03d0*/  @!P0 IADD3 R16, P6, PT, R17, R20, RZ ;  /* 0x0000001411108210 */ /* 0x001fca0007fde0ff */
[----:B------:R-:W-:Y:S02]  /*03e0*/  @!P0 IMAD.X R17, RZ, RZ, R21, P6 ;  /* 0x000000ffff118224 */ /* 0x000fe400030e0615 */
[----:B------:R-:W0:Y:S01]  /*03f0*/  @!P1 LDC.64 R20, c[0x0][0x380] ;  /* 0x0000e000ff149b82 */ /* 0x000e220000000a00 */
[----:B------:R-:W-:-:S03]  /*0400*/  @!P1 IMAD.IADD R15, R15, 0x1, R14 ;  /* 0x000000010f0f9824 */ /* 0x000fc600078e020e */
[----:B------:R-:W5:Y:S02]  /*0410*/  @!P0 LDG.E.S8 R17, desc[UR4][R16.64] ;  /* 0x0000000410118981 */ /* 0x000f64000c1e1300 */
[----:B0-----:R-:W-:-:S05]  /*0420*/  @!P1 IADD3 R14, P6, PT, R15, R20, RZ ;  /* 0x000000140f0e9210 */ /* 0x001fca0007fde0ff */
[----:B------:R-:W-:Y:S01]  /*0430*/  @!P1 IMAD.X R15, RZ, RZ, R21, P6 ;  /* 0x000000ffff0f9224 */ /* 0x000fe200030e0615 */
[----:B---3--:R-:W-:-:S05]  /*0440*/  IADD3 R10, P6, PT, R19, UR8, RZ ;  /* 0x00000008130a7c10 */ /* 0x008fca000ffde0ff */
[----:B------:R-:W-:Y:S01]  /*0450*/  IMAD.X R11, RZ, RZ, UR9, P6 ;  /* 0x00000009ff0b7e24 */ /* 0x000fe2000b0e06ff */
[----:B------:R-:W-:Y:S01]  /*0460*/  ISETP.NE.AND P6, PT, R18, RZ, PT ;  /* 0x000000ff1200720c */ /* 0x000fe20003fc5270 */
[----:B------:R-:W3:Y:S04]  /*0470*/  @!P1 LDG.E.S8 R15, desc[UR4][R14.64] ;  /* 0x000000040e0f9981 */ /* 0x000ee8000c1e1300 */
[----:B------:R-:W3:Y:S08]  /*0480*/  LDG.E.U8 R10, desc[UR4][R10.64] ;  /* 0x000000040a0a7981 */ /* 0x000ef0000c1e1100 */
[----:B------:R0:W4:Y:S02]  /*0490*/  @!P6 LDG.E.S8 R3, desc[UR4][R2.64] ;  /* 0x000000040203e981 */ /* 0x000124000c1e1300 */
[----:B0-----:R-:W-:-:S02]  /*04a0*/  IMAD.MOV.U32 R2, RZ, RZ, 0x3 ;  /* 0x00000003ff027424 */ /* 0x001fc400078e00ff */
[----:B----4-:R-:W-:-:S04]  /*04b0*/  @!P6 IMAD.IADD R0, R0, 0x1, R3 ;  /* 0x000000010000e824 */ /* 0x010fc800078e0203 */
[----:B------:R-:W-:-:S05]  /*04c0*/  @!P5 IMAD.IADD R0, R0, 0x1, R5 ;  /* 0x000000010000d824 */ /* 0x000fca00078e0205 */
[----:B--2---:R-:W-:-:S05]  /*04d0*/  @!P4 IADD3 R0, PT, PT, R0, R7, RZ ;  /* 0x000000070000c210 */ /* 0x004fca0007ffe0ff */
[----:B-----5:R-:W-:-:S04]  /*04e0*/  @!P3 IMAD.IADD R0, R0, 0x1, R13 ;  /* 0x000000010000b824 */ /* 0x020fc800078e020d */
[----:B------:R-:W-:Y:S01]  /*04f0*/  @!P2 IMAD.IADD R0, R0, 0x1, R9 ;  /* 0x000000010000a824 */ /* 0x000fe200078e0209 */
[----:B---3--:R-:W-:-:S03]  /*0500*/  ISETP.NE.AND P2, PT, R10, RZ, PT ;  /* 0x000000ff0a00720c */ /* 0x008fc60003f45270 */
[----:B------:R-:W-:-:S04]  /*0510*/  @!P0 IMAD.IADD R0, R0, 0x1, R17 ;  /* 0x0000000100008824 */ /* 0x000fc800078e0211 */
[----:B------:R-:W-:-:S04]  /*0520*/  @!P1 IMAD.IADD R0, R0, 0x1, R15 ;  /* 0x0000000100009824 */ /* 0x000fc800078e020f */
[----:B------:R-:W-:Y:S01]  /*0530*/  IMAD.MOV.U32 R3, RZ, RZ, R0 ;  /* 0x000000ffff037224 */ /* 0x000fe200078e0000 */
[----:B------:R-:W-:-:S04]  /*0540*/  SEL R0, R2, 0x2, !P2 ;  /* 0x0000000202007807 */ /* 0x000fc80005000000 */
[----:B------:R-:W-:Y:S02]  /*0550*/  @P2 LOP3.LUT R3, R3, 0xfffffffe, RZ, 0xc0, !PT ;  /* 0xfffffffe03032812 */ /* 0x000fe400078ec0ff */
[----:B------:R-:W-:Y:S02]  /*0560*/  IADD3 R2, P1, PT, R19, UR10, RZ ;  /* 0x0000000a13027c10 */ /* 0x000fe4000ff3e0ff */
[----:B------:R-:W-:-:S03]  /*0570*/  ISETP.NE.AND P0, PT, R3, R0, PT ;  /* 0x000000000300720c */ /* 0x000fc60003f05270 */
[----:B------:R-:W-:Y:S01]  /*0580*/  IMAD.X R3, RZ, RZ, UR11, P1 ;  /* 0x0000000bff037e24 */ /* 0x000fe200088e06ff */
[----:B------:R-:W-:-:S05]  /*0590*/  SEL R5, RZ, 0x1, P0 ;  /* 0x00000001ff057807 */ /* 0x000fca0000000000 */
[----:B------:R-:W-:Y:S01]  /*05a0*/  STG.E.U8 desc[UR4][R2.64], R5 ;  /* 0x0000000502007986 */ /* 0x000fe2000c101104 */
[----:B------:R-:W-:Y:S05]  /*05b0*/  EXIT ;  /* 0x000000000000794d */ /* 0x000fea0003800000 */
.L_x_0:
[----:B------:R-:W-:-:S00]  /*05c0*/  BRA `(.L_x_0) ;  /* 0xfffffffc00fc7947 */ /* 0x000fc0000383ffff */
[----:B------:R-:W-:-:S00]  /*05d0*/  NOP ;  /* 0x0000000000007918 */ /* 0x000fc00000000000 */
        /* <DEDUP_REMOVED lines=10> */
.L_x_1:


//--------------------- .nv.shared.reserved.0     --------------------------
	.section	.nv.shared.reserved.0,"aw",@nobits
	.weak		__nv_reservedSMEM_offset_0_alias
	.size		__nv_reservedSMEM_offset_0_alias, 0, 64
	.other		__nv_reservedSMEM_offset_0_alias,@"STO_CUDA_RESERVED_SHARED STV_DEFAULT"
__nv_reservedSMEM_offset_0_alias:
	.zero		0
	.zero		64


//--------------------- .nv.constant0._Z4lifePKbPb --------------------------
	.section	.nv.constant0._Z4lifePKbPb,"a",@progbits
	.sectionflags	@""
	.align	4
.nv.constant0._Z4lifePKbPb:
	.zero		912


//--------------------- SYMBOLS --------------------------

	.type		.nv.reservedSmem.offset0,@object
	.size		.nv.reservedSmem.offset0,0x4
